//
// Generated by NVIDIA NVVM Compiler
//
// Compiler Build ID: CL-36424714
// Cuda compilation tools, release 13.0, V13.0.88
// Based on NVVM 20.0.0
//

.version 9.0
.target sm_100
.address_size 64

	// .globl	_Z11line_kernelPfmmmmm

.visible .entry _Z11line_kernelPfmmmmm(
	.param .u64 .ptr .align 1 _Z11line_kernelPfmmmmm_param_0,
	.param .u64 _Z11line_kernelPfmmmmm_param_1,
	.param .u64 _Z11line_kernelPfmmmmm_param_2,
	.param .u64 _Z11line_kernelPfmmmmm_param_3,
	.param .u64 _Z11line_kernelPfmmmmm_param_4,
	.param .u64 _Z11line_kernelPfmmmmm_param_5
)
{
	.reg .pred 	%p<7>;
	.reg .b32 	%r<10>;
	.reg .b32 	%f<11>;
	.reg .b64 	%rd<34>;
	.reg .b64 	%fd<3>;

	ld.param.u64 	%rd10, [_Z11line_kernelPfmmmmm_param_0];
	ld.param.u64 	%rd11, [_Z11line_kernelPfmmmmm_param_1];
	ld.param.u64 	%rd12, [_Z11line_kernelPfmmmmm_param_2];
	ld.param.u64 	%rd15, [_Z11line_kernelPfmmmmm_param_3];
	ld.param.u64 	%rd13, [_Z11line_kernelPfmmmmm_param_4];
	ld.param.u64 	%rd14, [_Z11line_kernelPfmmmmm_param_5];
	mov.u32 	%r2, %ctaid.x;
	mov.u32 	%r1, %ntid.x;
	mul.lo.s32 	%r3, %r2, %r1;
	cvt.u64.u32 	%rd16, %r3;
	mov.u32 	%r4, %tid.x;
	cvt.u64.u32 	%rd17, %r4;
	add.s64 	%rd18, %rd16, %rd17;
	add.s64 	%rd32, %rd18, %rd15;
	setp.ge.u64 	%p1, %rd32, %rd13;
	@%p1 bra 	$L__BB0_8;
	cvta.to.global.u64 	%rd2, %rd10;
	add.s64 	%rd3, %rd14, -1;
	mov.u32 	%r5, %nctaid.x;
	mul.lo.s32 	%r6, %r5, %r1;
	cvt.u64.u32 	%rd4, %r6;
	cvt.u32.u64 	%r7, %rd14;
$L__BB0_2:
	or.b64  	%rd19, %rd32, %rd14;
	and.b64  	%rd20, %rd19, -4294967296;
	setp.ne.s64 	%p2, %rd20, 0;
	@%p2 bra 	$L__BB0_4;
	cvt.u32.u64 	%r8, %rd32;
	rem.u32 	%r9, %r8, %r7;
	cvt.u64.u32 	%rd33, %r9;
	bra.uni 	$L__BB0_5;
$L__BB0_4:
	rem.u64 	%rd33, %rd32, %rd14;
$L__BB0_5:
	setp.eq.s64 	%p3, %rd33, 0;
	setp.eq.s64 	%p4, %rd33, %rd3;
	or.pred  	%p5, %p3, %p4;
	@%p5 bra 	$L__BB0_7;
	add.s64 	%rd21, %rd32, %rd11;
	shl.b64 	%rd22, %rd21, 2;
	add.s64 	%rd23, %rd2, %rd22;
	ld.global.f32 	%f1, [%rd23];
	ld.global.f32 	%f2, [%rd23+-4];
	add.f32 	%f3, %f1, %f2;
	ld.global.f32 	%f4, [%rd23+4];
	add.f32 	%f5, %f3, %f4;
	sub.s64 	%rd24, %rd21, %rd14;
	shl.b64 	%rd25, %rd24, 2;
	add.s64 	%rd26, %rd2, %rd25;
	ld.global.f32 	%f6, [%rd26];
	add.f32 	%f7, %f5, %f6;
	shl.b64 	%rd27, %rd14, 2;
	add.s64 	%rd28, %rd23, %rd27;
	ld.global.f32 	%f8, [%rd28];
	add.f32 	%f9, %f7, %f8;
	cvt.f64.f32 	%fd1, %f9;
	mul.f64 	%fd2, %fd1, 0d3FC999999999999A;
	cvt.rn.f32.f64 	%f10, %fd2;
	add.s64 	%rd29, %rd32, %rd12;
	shl.b64 	%rd30, %rd29, 2;
	add.s64 	%rd31, %rd2, %rd30;
	st.global.f32 	[%rd31], %f10;
$L__BB0_7:
	add.s64 	%rd32, %rd32, %rd4;
	setp.lt.u64 	%p6, %rd32, %rd13;
	@%p6 bra 	$L__BB0_2;
$L__BB0_8:
	ret;

}
	// .globl	_Z12block_kernelPfmmmmm
.visible .entry _Z12block_kernelPfmmmmm(
	.param .u64 .ptr .align 1 _Z12block_kernelPfmmmmm_param_0,
	.param .u64 _Z12block_kernelPfmmmmm_param_1,
	.param .u64 _Z12block_kernelPfmmmmm_param_2,
	.param .u64 _Z12block_kernelPfmmmmm_param_3,
	.param .u64 _Z12block_kernelPfmmmmm_param_4,
	.param .u64 _Z12block_kernelPfmmmmm_param_5
)
{
	.reg .pred 	%p<7>;
	.reg .b32 	%r<10>;
	.reg .b32 	%f<11>;
	.reg .b64 	%rd<34>;
	.reg .b64 	%fd<3>;

	ld.param.u64 	%rd10, [_Z12block_kernelPfmmmmm_param_0];
	ld.param.u64 	%rd11, [_Z12block_kernelPfmmmmm_param_1];
	ld.param.u64 	%rd12, [_Z12block_kernelPfmmmmm_param_2];
	ld.param.u64 	%rd15, [_Z12block_kernelPfmmmmm_param_3];
	ld.param.u64 	%rd13, [_Z12block_kernelPfmmmmm_param_4];
	ld.param.u64 	%rd14, [_Z12block_kernelPfmmmmm_param_5];
	mov.u32 	%r2, %ctaid.x;
	mov.u32 	%r1, %ntid.x;
	mul.lo.s32 	%r3, %r2, %r1;
	cvt.u64.u32 	%rd16, %r3;
	mov.u32 	%r4, %tid.x;
	cvt.u64.u32 	%rd17, %r4;
	add.s64 	%rd18, %rd16, %rd17;
	add.s64 	%rd32, %rd18, %rd15;
	setp.ge.u64 	%p1, %rd32, %rd13;
	@%p1 bra 	$L__BB1_8;
	cvta.to.global.u64 	%rd2, %rd10;
	add.s64 	%rd3, %rd14, -1;
	mov.u32 	%r5, %nctaid.x;
	mul.lo.s32 	%r6, %r5, %r1;
	cvt.u64.u32 	%rd4, %r6;
	cvt.u32.u64 	%r7, %rd14;
$L__BB1_2:
	or.b64  	%rd19, %rd32, %rd14;
	and.b64  	%rd20, %rd19, -4294967296;
	setp.ne.s64 	%p2, %rd20, 0;
	@%p2 bra 	$L__BB1_4;
	cvt.u32.u64 	%r8, %rd32;
	rem.u32 	%r9, %r8, %r7;
	cvt.u64.u32 	%rd33, %r9;
	bra.uni 	$L__BB1_5;
$L__BB1_4:
	rem.u64 	%rd33, %rd32, %rd14;
$L__BB1_5:
	setp.eq.s64 	%p3, %rd33, 0;
	setp.eq.s64 	%p4, %rd33, %rd3;
	or.pred  	%p5, %p3, %p4;
	@%p5 bra 	$L__BB1_7;
	add.s64 	%rd21, %rd32, %rd11;
	shl.b64 	%rd22, %rd21, 2;
	add.s64 	%rd23, %rd2, %rd22;
	ld.global.f32 	%f1, [%rd23];
	ld.global.f32 	%f2, [%rd23+-4];
	add.f32 	%f3, %f1, %f2;
	ld.global.f32 	%f4, [%rd23+4];
	add.f32 	%f5, %f3, %f4;
	sub.s64 	%rd24, %rd21, %rd14;
	shl.b64 	%rd25, %rd24, 2;
	add.s64 	%rd26, %rd2, %rd25;
	ld.global.f32 	%f6, [%rd26];
	add.f32 	%f7, %f5, %f6;
	shl.b64 	%rd27, %rd14, 2;
	add.s64 	%rd28, %rd23, %rd27;
	ld.global.f32 	%f8, [%rd28];
	add.f32 	%f9, %f7, %f8;
	cvt.f64.f32 	%fd1, %f9;
	mul.f64 	%fd2, %fd1, 0d3FC999999999999A;
	cvt.rn.f32.f64 	%f10, %fd2;
	add.s64 	%rd29, %rd32, %rd12;
	shl.b64 	%rd30, %rd29, 2;
	add.s64 	%rd31, %rd2, %rd30;
	st.global.f32 	[%rd31], %f10;
$L__BB1_7:
	add.s64 	%rd32, %rd32, %rd4;
	setp.lt.u64 	%p6, %rd32, %rd13;
	@%p6 bra 	$L__BB1_2;
$L__BB1_8:
	ret;

}


// ===== COMPILED SASS (sm_100) =====

	.target	sm_100

	.elftype	@"ET_EXEC"


//--------------------- .note.nv.tkinfo           --------------------------
	.section	.note.nv.tkinfo,"",@"SHT_NOTE"
	.sectionflags	@"SHF_NOTE_NV_TKINFO"
	.tkinfo
        /*0018*/ 	.word	0x00000002
        /*0030*/ 	.string	""
        /*0030*/ 	.string	"ptxas"
        /*0030*/ 	.string	"Cuda compilation tools, release 13.0, V13.0.88"
        /*0030*/ 	.string	"Build cuda_13.0.r13.0/compiler.36424714_0"
        /*0030*/ 	.string	"-arch sm_100 -m 64 "



//--------------------- .note.nv.cuinfo           --------------------------
	.section	.note.nv.cuinfo,"",@"SHT_NOTE"
	.sectionflags	@"SHF_NOTE_NV_CUINFO"
        /*0018*/ 	.short	0x0002
        /*001a*/ 	.short	0x0064
        /*001c*/ 	.short	0x0082
	.zero		2


//--------------------- .nv.info                  --------------------------
	.section	.nv.info,"",@"SHT_CUDA_INFO"
	.align	4


	//----- nvinfo : EIATTR_REGCOUNT
	.align		4
        /*0000*/ 	.byte	0x04, 0x2f
        /*0002*/ 	.short	(.L_1 - .L_0)
	.align		4
.L_0:
        /*0004*/ 	.word	index@(_Z11line_kernelPfmmmmm)
        /*0008*/ 	.word	0x00000014


	//----- nvinfo : EIATTR_FRAME_SIZE
	.align		4
.L_1:
        /*000c*/ 	.byte	0x04, 0x11
        /*000e*/ 	.short	(.L_3 - .L_2)
	.align		4
.L_2:
        /*0010*/ 	.word	index@($__internal_1_$__cuda_sm20_rem_u64)
        /*0014*/ 	.word	0x00000000


	//----- nvinfo : EIATTR_FRAME_SIZE
	.align		4
.L_3:
        /*0018*/ 	.byte	0x04, 0x11
        /*001a*/ 	.short	(.L_5 - .L_4)
	.align		4
.L_4:
        /*001c*/ 	.word	index@(_Z11line_kernelPfmmmmm)
        /*0020*/ 	.word	0x00000000


	//----- nvinfo : EIATTR_REGCOUNT
	.align		4
.L_5:
        /*0024*/ 	.byte	0x04, 0x2f
        /*0026*/ 	.short	(.L_7 - .L_6)
	.align		4
.L_6:
        /*0028*/ 	.word	index@(_Z12block_kernelPfmmmmm)
        /*002c*/ 	.word	0x00000014


	//----- nvinfo : EIATTR_FRAME_SIZE
	.align		4
.L_7:
        /*0030*/ 	.byte	0x04, 0x11
        /*0032*/ 	.short	(.L_9 - .L_8)
	.align		4
.L_8:
        /*0034*/ 	.word	index@($__internal_0_$__cuda_sm20_rem_u64)
        /*0038*/ 	.word	0x00000000


	//----- nvinfo : EIATTR_FRAME_SIZE
	.align		4
.L_9:
        /*003c*/ 	.byte	0x04, 0x11
        /*003e*/ 	.short	(.L_11 - .L_10)
	.align		4
.L_10:
        /*0040*/ 	.word	index@(_Z12block_kernelPfmmmmm)
        /*0044*/ 	.word	0x00000000


	//----- nvinfo : EIATTR_MIN_STACK_SIZE
	.align		4
.L_11:
        /*0048*/ 	.byte	0x04, 0x12
        /*004a*/ 	.short	(.L_13 - .L_12)
	.align		4
.L_12:
        /*004c*/ 	.word	index@(_Z12block_kernelPfmmmmm)
        /*0050*/ 	.word	0x00000000


	//----- nvinfo : EIATTR_MIN_STACK_SIZE
	.align		4
.L_13:
        /*0054*/ 	.byte	0x04, 0x12
        /*0056*/ 	.short	(.L_15 - .L_14)
	.align		4
.L_14:
        /*0058*/ 	.word	index@(_Z11line_kernelPfmmmmm)
        /*005c*/ 	.word	0x00000000
.L_15:


//--------------------- .nv.compat                --------------------------
	.section	.nv.compat,"",@"SHT_CUDA_COMPAT_INFO"
	.align	4
        /*0000*/ 	.byte	0x02, 0x09, 0x00, 0x00, 0x02, 0x02, 0x01, 0x00, 0x02, 0x05, 0x05, 0x00, 0x03, 0x07, 0x01, 0x01
        /*0010*/ 	.byte	0x02, 0x03, 0x00, 0x00, 0x02, 0x06, 0x01, 0x00, 0x04, 0x0b, 0x08, 0x00, 0x01, 0x00, 0x00, 0x00
        /*0020*/ 	.byte	0x00, 0x00, 0x00, 0x00


//--------------------- .nv.info._Z12block_kernelPfmmmmm --------------------------
	.section	.nv.info._Z12block_kernelPfmmmmm,"",@"SHT_CUDA_INFO"
	.sectionflags	@""
	.align	4


	//----- nvinfo : EIATTR_CUDA_API_VERSION
	.align		4
        /*0000*/ 	.byte	0x04, 0x37
        /*0002*/ 	.short	(.L_17 - .L_16)
.L_16:
        /*0004*/ 	.word	0x00000082


	//----- nvinfo : EIATTR_KPARAM_INFO
	.align		4
.L_17:
        /*0008*/ 	.byte	0x04, 0x17
        /*000a*/ 	.short	(.L_19 - .L_18)
.L_18:
        /*000c*/ 	.word	0x00000000
        /*0010*/ 	.short	0x0005
        /*0012*/ 	.short	0x0028
        /*0014*/ 	.byte	0x00, 0xf0, 0x21, 0x00


	//----- nvinfo : EIATTR_KPARAM_INFO
	.align		4
.L_19:
        /*0018*/ 	.byte	0x04, 0x17
        /*001a*/ 	.short	(.L_21 - .L_20)
.L_20:
        /*001c*/ 	.word	0x00000000
        /*0020*/ 	.short	0x0004
        /*0022*/ 	.short	0x0020
        /*0024*/ 	.byte	0x00, 0xf0, 0x21, 0x00


	//----- nvinfo : EIATTR_KPARAM_INFO
	.align		4
.L_21:
        /*0028*/ 	.byte	0x04, 0x17
        /*002a*/ 	.short	(.L_23 - .L_22)
.L_22:
        /*002c*/ 	.word	0x00000000
        /*0030*/ 	.short	0x0003
        /*0032*/ 	.short	0x0018
        /*0034*/ 	.byte	0x00, 0xf0, 0x21, 0x00


	//----- nvinfo : EIATTR_KPARAM_INFO
	.align		4
.L_23:
        /*0038*/ 	.byte	0x04, 0x17
        /*003a*/ 	.short	(.L_25 - .L_24)
.L_24:
        /*003c*/ 	.word	0x00000000
        /*0040*/ 	.short	0x0002
        /*0042*/ 	.short	0x0010
        /*0044*/ 	.byte	0x00, 0xf0, 0x21, 0x00


	//----- nvinfo : EIATTR_KPARAM_INFO
	.align		4
.L_25:
        /*0048*/ 	.byte	0x04, 0x17
        /*004a*/ 	.short	(.L_27 - .L_26)
.L_26:
        /*004c*/ 	.word	0x00000000
        /*0050*/ 	.short	0x0001
        /*0052*/ 	.short	0x0008
        /*0054*/ 	.byte	0x00, 0xf0, 0x21, 0x00


	//----- nvinfo : EIATTR_KPARAM_INFO
	.align		4
.L_27:
        /*0058*/ 	.byte	0x04, 0x17
        /*005a*/ 	.short	(.L_29 - .L_28)
.L_28:
        /*005c*/ 	.word	0x00000000
        /*0060*/ 	.short	0x0000
        /*0062*/ 	.short	0x0000
        /*0064*/ 	.byte	0x00, 0xf5, 0x21, 0x00


	//----- nvinfo : EIATTR_SPARSE_MMA_MASK
	.align		4
.L_29:
        /*0068*/ 	.byte	0x03, 0x50
        /*006a*/ 	.short	0x0000


	//----- nvinfo : EIATTR_MAXREG_COUNT
	.align		4
        /*006c*/ 	.byte	0x03, 0x1b
        /*006e*/ 	.short	0x00ff


	//----- nvinfo : EIATTR_MERCURY_ISA_VERSION
	.align		4
        /*0070*/ 	.byte	0x03, 0x5f
        /*0072*/ 	.short	0x0101


	//----- nvinfo : EIATTR_VRC_CTA_INIT_COUNT
	.align		4
        /*0074*/ 	.byte	0x02, 0x4a
	.zero		1
	.zero		1


	//----- nvinfo : EIATTR_EXIT_INSTR_OFFSETS
	.align		4
        /*0078*/ 	.byte	0x04, 0x1c
        /*007a*/ 	.short	(.L_31 - .L_30)


	//   ....[0]....
.L_30:
        /*007c*/ 	.word	0x000000b0


	//   ....[1]....
        /*0080*/ 	.word	0x000005e0


	//----- nvinfo : EIATTR_CRS_STACK_SIZE
	.align		4
.L_31:
        /*0084*/ 	.byte	0x04, 0x1e
        /*0086*/ 	.short	(.L_33 - .L_32)
.L_32:
        /*0088*/ 	.word	0x00000000


	//----- nvinfo : EIATTR_CBANK_PARAM_SIZE
	.align		4
.L_33:
        /*008c*/ 	.byte	0x03, 0x19
        /*008e*/ 	.short	0x0030


	//----- nvinfo : EIATTR_PARAM_CBANK
	.align		4
        /*0090*/ 	.byte	0x04, 0x0a
        /*0092*/ 	.short	(.L_35 - .L_34)
	.align		4
.L_34:
        /*0094*/ 	.word	index@(.nv.constant0._Z12block_kernelPfmmmmm)
        /*0098*/ 	.short	0x0380
        /*009a*/ 	.short	0x0030


	//----- nvinfo : EIATTR_SW_WAR
	.align		4
.L_35:
        /*009c*/ 	.byte	0x04, 0x36
        /*009e*/ 	.short	(.L_37 - .L_36)
.L_36:
        /*00a0*/ 	.word	0x00000008
.L_37:


//--------------------- .nv.info._Z11line_kernelPfmmmmm --------------------------
	.section	.nv.info._Z11line_kernelPfmmmmm,"",@"SHT_CUDA_INFO"
	.sectionflags	@""
	.align	4


	//----- nvinfo : EIATTR_CUDA_API_VERSION
	.align		4
        /*0000*/ 	.byte	0x04, 0x37
        /*0002*/ 	.short	(.L_39 - .L_38)
.L_38:
        /*0004*/ 	.word	0x00000082


	//----- nvinfo : EIATTR_KPARAM_INFO
	.align		4
.L_39:
        /*0008*/ 	.byte	0x04, 0x17
        /*000a*/ 	.short	(.L_41 - .L_40)
.L_40:
        /*000c*/ 	.word	0x00000000
        /*0010*/ 	.short	0x0005
        /*0012*/ 	.short	0x0028
        /*0014*/ 	.byte	0x00, 0xf0, 0x21, 0x00


	//----- nvinfo : EIATTR_KPARAM_INFO
	.align		4
.L_41:
        /*0018*/ 	.byte	0x04, 0x17
        /*001a*/ 	.short	(.L_43 - .L_42)
.L_42:
        /*001c*/ 	.word	0x00000000
        /*0020*/ 	.short	0x0004
        /*0022*/ 	.short	0x0020
        /*0024*/ 	.byte	0x00, 0xf0, 0x21, 0x00


	//----- nvinfo : EIATTR_KPARAM_INFO
	.align		4
.L_43:
        /*0028*/ 	.byte	0x04, 0x17
        /*002a*/ 	.short	(.L_45 - .L_44)
.L_44:
        /*002c*/ 	.word	0x00000000
        /*0030*/ 	.short	0x0003
        /*0032*/ 	.short	0x0018
        /*0034*/ 	.byte	0x00, 0xf0, 0x21, 0x00


	//----- nvinfo : EIATTR_KPARAM_INFO
	.align		4
.L_45:
        /*0038*/ 	.byte	0x04, 0x17
        /*003a*/ 	.short	(.L_47 - .L_46)
.L_46:
        /*003c*/ 	.word	0x00000000
        /*0040*/ 	.short	0x0002
        /*0042*/ 	.short	0x0010
        /*0044*/ 	.byte	0x00, 0xf0, 0x21, 0x00


	//----- nvinfo : EIATTR_KPARAM_INFO
	.align		4
.L_47:
        /*0048*/ 	.byte	0x04, 0x17
        /*004a*/ 	.short	(.L_49 - .L_48)
.L_48:
        /*004c*/ 	.word	0x00000000
        /*0050*/ 	.short	0x0001
        /*0052*/ 	.short	0x0008
        /*0054*/ 	.byte	0x00, 0xf0, 0x21, 0x00


	//----- nvinfo : EIATTR_KPARAM_INFO
	.align		4
.L_49:
        /*0058*/ 	.byte	0x04, 0x17
        /*005a*/ 	.short	(.L_51 - .L_50)
.L_50:
        /*005c*/ 	.word	0x00000000
        /*0060*/ 	.short	0x0000
        /*0062*/ 	.short	0x0000
        /*0064*/ 	.byte	0x00, 0xf5, 0x21, 0x00


	//----- nvinfo : EIATTR_SPARSE_MMA_MASK
	.align		4
.L_51:
        /*0068*/ 	.byte	0x03, 0x50
        /*006a*/ 	.short	0x0000


	//----- nvinfo : EIATTR_MAXREG_COUNT
	.align		4
        /*006c*/ 	.byte	0x03, 0x1b
        /*006e*/ 	.short	0x00ff


	//----- nvinfo : EIATTR_MERCURY_ISA_VERSION
	.align		4
        /*0070*/ 	.byte	0x03, 0x5f
        /*0072*/ 	.short	0x0101


	//----- nvinfo : EIATTR_VRC_CTA_INIT_COUNT
	.align		4
        /*0074*/ 	.byte	0x02, 0x4a
	.zero		1
	.zero		1


	//----- nvinfo : EIATTR_EXIT_INSTR_OFFSETS
	.align		4
        /*0078*/ 	.byte	0x04, 0x1c
        /*007a*/ 	.short	(.L_53 - .L_52)


	//   ....[0]....
.L_52:
        /*007c*/ 	.word	0x000000b0


	//   ....[1]....
        /*0080*/ 	.word	0x000005e0


	//----- nvinfo : EIATTR_CRS_STACK_SIZE
	.align		4
.L_53:
        /*0084*/ 	.byte	0x04, 0x1e
        /*0086*/ 	.short	(.L_55 - .L_54)
.L_54:
        /*0088*/ 	.word	0x00000000


	//----- nvinfo : EIATTR_CBANK_PARAM_SIZE
	.align		4
.L_55:
        /*008c*/ 	.byte	0x03, 0x19
        /*008e*/ 	.short	0x0030


	//----- nvinfo : EIATTR_PARAM_CBANK
	.align		4
        /*0090*/ 	.byte	0x04, 0x0a
        /*0092*/ 	.short	(.L_57 - .L_56)
	.align		4
.L_56:
        /*0094*/ 	.word	index@(.nv.constant0._Z11line_kernelPfmmmmm)
        /*0098*/ 	.short	0x0380
        /*009a*/ 	.short	0x0030


	//----- nvinfo : EIATTR_SW_WAR
	.align		4
.L_57:
        /*009c*/ 	.byte	0x04, 0x36
        /*009e*/ 	.short	(.L_59 - .L_58)
.L_58:
        /*00a0*/ 	.word	0x00000008
.L_59:


//--------------------- .nv.callgraph             --------------------------
	.section	.nv.callgraph,"",@"SHT_CUDA_CALLGRAPH"
	.align	4
	.sectionentsize	8
	.align		4
        /*0000*/ 	.word	0x00000000
	.align		4
        /*0004*/ 	.word	0xffffffff
	.align		4
        /*0008*/ 	.word	0x00000000
	.align		4
        /*000c*/ 	.word	0xfffffffe
	.align		4
        /*0010*/ 	.word	0x00000000
	.align		4
        /*0014*/ 	.word	0xfffffffd
	.align		4
        /*0018*/ 	.word	0x00000000
	.align		4
        /*001c*/ 	.word	0xfffffffc


//--------------------- .text._Z12block_kernelPfmmmmm --------------------------
	.section	.text._Z12block_kernelPfmmmmm,"ax",@progbits
	.align	128
        .global         _Z12block_kernelPfmmmmm
        .type           _Z12block_kernelPfmmmmm,@function
        .size           _Z12block_kernelPfmmmmm,(.L_x_16 - _Z12block_kernelPfmmmmm)
        .other          _Z12block_kernelPfmmmmm,@"STO_CUDA_ENTRY STV_DEFAULT"
_Z12block_kernelPfmmmmm:
.text._Z12block_kernelPfmmmmm:
[----:B------:R-:W-:Y:S01]  /*0000*/  LDC R1, c[0x0][0x37c] ;  /* 0x0000df00ff017b82 */ /* 0x000fe20000000800 */
[----:B------:R-:W0:Y:S07]  /*0010*/  S2R R3, SR_TID.X ;  /* 0x0000000000037919 */ /* 0x000e2e0000002100 */
[----:B------:R-:W1:Y:S01]  /*0020*/  S2UR UR4, SR_CTAID.X ;  /* 0x00000000000479c3 */ /* 0x000e620000002500 */
[----:B------:R-:W1:Y:S01]  /*0030*/  LDCU UR5, c[0x0][0x360] ;  /* 0x00006c00ff0577ac */ /* 0x000e620008000800 */
[----:B------:R-:W2:Y:S06]  /*0040*/  LDCU.64 UR6, c[0x0][0x3a0] ;  /* 0x00007400ff0677ac */ /* 0x000eac0008000a00 */
[----:B------:R-:W0:Y:S01]  /*0050*/  LDC.64 R4, c[0x0][0x398] ;  /* 0x0000e600ff047b82 */ /* 0x000e220000000a00 */
[----:B-1----:R-:W-:-:S06]  /*0060*/  UIMAD UR4, UR4, UR5, URZ ;  /* 0x00000005040472a4 */ /* 0x002fcc000f8e02ff */
[----:B0-----:R-:W-:-:S04]  /*0070*/  IADD3 R0, P0, P1, R4, UR4, R3 ;  /* 0x0000000404007c10 */ /* 0x001fc8000f91e003 */
[----:B------:R-:W-:Y:S02]  /*0080*/  IADD3.X R4, PT, PT, RZ, R5, RZ, P0, P1 ;  /* 0x00000005ff047210 */ /* 0x000fe400007e24ff */
[----:B--2---:R-:W-:-:S04]  /*0090*/  ISETP.GE.U32.AND P0, PT, R0, UR6, PT ;  /* 0x0000000600007c0c */ /* 0x004fc8000bf06070 */
[----:B------:R-:W-:-:S13]  /*00a0*/  ISETP.GE.U32.AND.EX P0, PT, R4, UR7, PT, P0 ;  /* 0x0000000704007c0c */ /* 0x000fda000bf06100 */
[----:B------:R-:W-:Y:S05]  /*00b0*/  @P0 EXIT ;  /* 0x000000000000094d */ /* 0x000fea0003800000 */
[----:B------:R-:W0:Y:S01]  /*00c0*/  LDC.64 R2, c[0x0][0x3a8] ;  /* 0x0000ea00ff027b82 */ /* 0x000e220000000a00 */
[----:B------:R-:W1:Y:S01]  /*00d0*/  LDCU.64 UR6, c[0x0][0x3a8] ;  /* 0x00007500ff0677ac */ /* 0x000e620008000a00 */
[----:B------:R-:W-:Y:S01]  /*00e0*/  BSSY.RECONVERGENT B0, `(.L_x_0) ;  /* 0x000004f000007945 */ /* 0x000fe20003800200 */
[----:B------:R-:W2:Y:S01]  /*00f0*/  LDCU UR4, c[0x0][0x370] ;  /* 0x00006e00ff0477ac */ /* 0x000ea20008000800 */
[----:B------:R-:W3:Y:S01]  /*0100*/  LDCU.64 UR8, c[0x0][0x358] ;  /* 0x00006b00ff0877ac */ /* 0x000ee20008000a00 */
[----:B------:R-:W4:Y:S01]  /*0110*/  LDCU UR18, c[0x0][0x3ac] ;  /* 0x00007580ff1277ac */ /* 0x000f220008000800 */
[----:B------:R-:W0:Y:S01]  /*0120*/  LDCU UR19, c[0x0][0x3a8] ;  /* 0x00007500ff1377ac */ /* 0x000e220008000800 */
[----:B-1----:R-:W-:Y:S01]  /*0130*/  UIADD3 UR6, UP0, UPT, UR6, -0x1, URZ ;  /* 0xffffffff06067890 */ /* 0x002fe2000ff1e0ff */
[----:B------:R-:W1:Y:S01]  /*0140*/  LDCU.64 UR20, c[0x0][0x3a0] ;  /* 0x00007400ff1477ac */ /* 0x000e620008000a00 */
[----:B------:R-:W0:Y:S01]  /*0150*/  LDCU.64 UR16, c[0x0][0x390] ;  /* 0x00007200ff1077ac */ /* 0x000e220008000a00 */
[----:B------:R-:W0:Y:S01]  /*0160*/  LDCU.128 UR12, c[0x0][0x380] ;  /* 0x00007000ff0c77ac */ /* 0x000e220008000c00 */
[----:B------:R-:W-:-:S02]  /*0170*/  UIADD3.X UR7, UPT, UPT, UR7, -0x1, URZ, UP0, !UPT ;  /* 0xffffffff07077890 */ /* 0x000fc400087fe4ff */
[----:B--234-:R-:W-:-:S12]  /*0180*/  UIMAD UR4, UR5, UR4, URZ ;  /* 0x00000004050472a4 */ /* 0x01cfd8000f8e02ff */
.L_x_6:
[----:B------:R-:W-:Y:S01]  /*0190*/  LOP3.LUT R5, R4, UR18, RZ, 0xfc, !PT ;  /* 0x0000001204057c12 */ /* 0x000fe2000f8efcff */
[----:B------:R-:W-:Y:S03]  /*01a0*/  BSSY.RECONVERGENT B1, `(.L_x_1) ;  /* 0x0000019000017945 */ /* 0x000fe60003800200 */
[----:B------:R-:W-:-:S13]  /*01b0*/  ISETP.NE.U32.AND P0, PT, R5, RZ, PT ;  /* 0x000000ff0500720c */ /* 0x000fda0003f05070 */
[----:B0-----:R-:W-:Y:S05]  /*01c0*/  @P0 BRA `(.L_x_2) ;  /* 0x0000000000500947 */ /* 0x001fea0003800000 */
[----:B0-----:R-:W0:Y:S01]  /*01d0*/  I2F.U32.RP R5, UR19 ;  /* 0x0000001300057d06 */ /* 0x001e220008209000 */
[----:B------:R-:W-:-:S07]  /*01e0*/  ISETP.NE.U32.AND P1, PT, RZ, UR19, PT ;  /* 0x00000013ff007c0c */ /* 0x000fce000bf25070 */
[----:B0-----:R-:W0:Y:S02]  /*01f0*/  MUFU.RCP R5, R5 ;  /* 0x0000000500057308 */ /* 0x001e240000001000 */
[----:B0-----:R-:W-:-:S06]  /*0200*/  VIADD R6, R5, 0xffffffe ;  /* 0x0ffffffe05067836 */ /* 0x001fcc0000000000 */
[----:B------:R0:W2:Y:S02]  /*0210*/  F2I.FTZ.U32.TRUNC.NTZ R7, R6 ;  /* 0x0000000600077305 */ /* 0x0000a4000021f000 */
[----:B0-----:R-:W-:Y:S02]  /*0220*/  IMAD.MOV.U32 R6, RZ, RZ, RZ ;  /* 0x000000ffff067224 */ /* 0x001fe400078e00ff */
[----:B--2---:R-:W-:-:S04]  /*0230*/  IMAD.MOV R9, RZ, RZ, -R7 ;  /* 0x000000ffff097224 */ /* 0x004fc800078e0a07 */
[----:B------:R-:W-:-:S04]  /*0240*/  IMAD R9, R9, UR19, RZ ;  /* 0x0000001309097c24 */ /* 0x000fc8000f8e02ff */
[----:B------:R-:W-:-:S06]  /*0250*/  IMAD.HI.U32 R7, R7, R9, R6 ;  /* 0x0000000907077227 */ /* 0x000fcc00078e0006 */
[----:B------:R-:W-:-:S04]  /*0260*/  IMAD.HI.U32 R7, R7, R0, RZ ;  /* 0x0000000007077227 */ /* 0x000fc800078e00ff */
[----:B------:R-:W-:-:S04]  /*0270*/  IMAD.MOV R7, RZ, RZ, -R7 ;  /* 0x000000ffff077224 */ /* 0x000fc800078e0a07 */
[----:B------:R-:W-:Y:S02]  /*0280*/  IMAD R8, R7, UR19, R0 ;  /* 0x0000001307087c24 */ /* 0x000fe4000f8e0200 */
[----:B------:R-:W-:-:S03]  /*0290*/  IMAD.MOV.U32 R7, RZ, RZ, RZ ;  /* 0x000000ffff077224 */ /* 0x000fc600078e00ff */
[----:B------:R-:W-:-:S13]  /*02a0*/  ISETP.GE.U32.AND P0, PT, R8, UR19, PT ;  /* 0x0000001308007c0c */ /* 0x000fda000bf06070 */
[----:B------:R-:W-:-:S05]  /*02b0*/  @P0 VIADD R8, R8, -UR19 ;  /* 0x8000001308080c36 */ /* 0x000fca0008000000 */
[----:B------:R-:W-:-:S13]  /*02c0*/  ISETP.GE.U32.AND P0, PT, R8, UR19, PT ;  /* 0x0000001308007c0c */ /* 0x000fda000bf06070 */
[----:B------:R-:W-:Y:S01]  /*02d0*/  @P0 VIADD R8, R8, -UR19 ;  /* 0x8000001308080c36 */ /* 0x000fe20008000000 */
[----:B------:R-:W-:-:S05]  /*02e0*/  @!P1 LOP3.LUT R8, RZ, UR19, RZ, 0x33, !PT ;  /* 0x00000013ff089c12 */ /* 0x000fca000f8e33ff */
[----:B------:R-:W-:Y:S01]  /*02f0*/  IMAD.MOV.U32 R6, RZ, RZ, R8 ;  /* 0x000000ffff067224 */ /* 0x000fe200078e0008 */
[----:B------:R-:W-:Y:S06]  /*0300*/  BRA `(.L_x_3) ;  /* 0x0000000000087947 */ /* 0x000fec0003800000 */
.L_x_2:
[----:B------:R-:W-:-:S07]  /*0310*/  MOV R8, 0x330 ;  /* 0x0000033000087802 */ /* 0x000fce0000000f00 */
[----:B01----:R-:W-:Y:S05]  /*0320*/  CALL.REL.NOINC `($__internal_0_$__cuda_sm20_rem_u64) ;  /* 0x0000000000b07944 */ /* 0x003fea0003c00000 */
.L_x_3:
[----:B-1----:R-:W-:Y:S05]  /*0330*/  BSYNC.RECONVERGENT B1 ;  /* 0x0000000000017941 */ /* 0x002fea0003800200 */
.L_x_1:
[C---:B------:R-:W-:Y:S01]  /*0340*/  ISETP.NE.U32.AND P0, PT, R6.reuse, UR6, PT ;  /* 0x0000000606007c0c */ /* 0x040fe2000bf05070 */
[----:B------:R-:W-:Y:S01]  /*0350*/  BSSY.RECONVERGENT B1, `(.L_x_4) ;  /* 0x0000022000017945 */ /* 0x000fe20003800200 */
[----:B------:R-:W-:Y:S02]  /*0360*/  ISETP.EQ.U32.AND P1, PT, R6, RZ, PT ;  /* 0x000000ff0600720c */ /* 0x000fe40003f22070 */
[----:B------:R-:W-:-:S04]  /*0370*/  ISETP.NE.AND.EX P0, PT, R7, UR7, PT, P0 ;  /* 0x0000000707007c0c */ /* 0x000fc8000bf05300 */
[----:B------:R-:W-:-:S13]  /*0380*/  ISETP.EQ.OR.EX P0, PT, R7, RZ, !P0, P1 ;  /* 0x000000ff0700720c */ /* 0x000fda0004702710 */
[----:B------:R-:W-:Y:S05]  /*0390*/  @P0 BRA `(.L_x_5) ;  /* 0x0000000000740947 */ /* 0x000fea0003800000 */
[----:B------:R-:W-:-:S04]  /*03a0*/  IADD3 R5, P0, PT, R0, UR14, RZ ;  /* 0x0000000e00057c10 */ /* 0x000fc8000ff1e0ff */
[----:B------:R-:W-:Y:S02]  /*03b0*/  IADD3.X R12, PT, PT, R4, UR15, RZ, P0, !PT ;  /* 0x0000000f040c7c10 */ /* 0x000fe400087fe4ff */
[C---:B------:R-:W-:Y:S02]  /*03c0*/  LEA R6, P0, R5.reuse, UR12, 0x2 ;  /* 0x0000000c05067c11 */ /* 0x040fe4000f8010ff */
[C---:B------:R-:W-:Y:S02]  /*03d0*/  IADD3 R9, P1, PT, R5.reuse, -R2, RZ ;  /* 0x8000000205097210 */ /* 0x040fe40007f3e0ff */
[----:B------:R-:W-:Y:S02]  /*03e0*/  LEA.HI.X R7, R5, UR13, R12, 0x2, P0 ;  /* 0x0000000d05077c11 */ /* 0x000fe400080f140c */
[C---:B------:R-:W-:Y:S01]  /*03f0*/  LEA R10, P0, R9.reuse, UR12, 0x2 ;  /* 0x0000000c090a7c11 */ /* 0x040fe2000f8010ff */
[----:B------:R-:W-:Y:S02]  /*0400*/  IMAD.X R12, R12, 0x1, ~R3, P1 ;  /* 0x000000010c0c7824 */ /* 0x000fe400008e0e03 */
[----:B------:R-:W2:Y:S04]  /*0410*/  LDG.E R5, desc[UR8][R6.64] ;  /* 0x0000000806057981 */ /* 0x000ea8000c1e1900 */
[----:B------:R-:W2:Y:S01]  /*0420*/  LDG.E R8, desc[UR8][R6.64+-0x4] ;  /* 0xfffffc0806087981 */ /* 0x000ea2000c1e1900 */
[----:B------:R-:W-:-:S02]  /*0430*/  LEA.HI.X R11, R9, UR13, R12, 0x2, P0 ;  /* 0x0000000d090b7c11 */ /* 0x000fc400080f140c */
[C---:B------:R-:W-:Y:S01]  /*0440*/  LEA R12, P0, R2.reuse, R6, 0x2 ;  /* 0x00000006020c7211 */ /* 0x040fe200078010ff */
[----:B------:R0:W3:Y:S03]  /*0450*/  LDG.E R14, desc[UR8][R6.64+0x4] ;  /* 0x00000408060e7981 */ /* 0x0000e6000c1e1900 */
[----:B------:R-:W-:Y:S01]  /*0460*/  LEA.HI.X R13, R2, R7, R3, 0x2, P0 ;  /* 0x00000007020d7211 */ /* 0x000fe200000f1403 */
[----:B------:R-:W4:Y:S04]  /*0470*/  LDG.E R10, desc[UR8][R10.64] ;  /* 0x000000080a0a7981 */ /* 0x000f28000c1e1900 */
[----:B------:R-:W5:Y:S01]  /*0480*/  LDG.E R12, desc[UR8][R12.64] ;  /* 0x000000080c0c7981 */ /* 0x000f62000c1e1900 */
[----:B------:R-:W-:Y:S01]  /*0490*/  UMOV UR10, 0x9999999a ;  /* 0x9999999a000a7882 */ /* 0x000fe20000000000 */
[----:B------:R-:W-:Y:S01]  /*04a0*/  UMOV UR11, 0x3fc99999 ;  /* 0x3fc99999000b7882 */ /* 0x000fe20000000000 */
[----:B0-----:R-:W-:Y:S01]  /*04b0*/  IADD3 R7, P0, PT, R0, UR16, RZ ;  /* 0x0000001000077c10 */ /* 0x001fe2000ff1e0ff */
[----:B--2---:R-:W-:-:S04]  /*04c0*/  FADD R5, R5, R8 ;  /* 0x0000000805057221 */ /* 0x004fc80000000000 */
[----:B---3--:R-:W-:-:S04]  /*04d0*/  FADD R5, R5, R14 ;  /* 0x0000000e05057221 */ /* 0x008fc80000000000 */
[----:B----4-:R-:W-:Y:S01]  /*04e0*/  FADD R5, R5, R10 ;  /* 0x0000000a05057221 */ /* 0x010fe20000000000 */
[----:B------:R-:W-:Y:S02]  /*04f0*/  IADD3.X R10, PT, PT, R4, UR17, RZ, P0, !PT ;  /* 0x00000011040a7c10 */ /* 0x000fe400087fe4ff */
[----:B------:R-:W-:Y:S01]  /*0500*/  LEA R6, P0, R7, UR12, 0x2 ;  /* 0x0000000c07067c11 */ /* 0x000fe2000f8010ff */
[----:B-----5:R-:W-:-:S03]  /*0510*/  FADD R5, R5, R12 ;  /* 0x0000000c05057221 */ /* 0x020fc60000000000 */
[----:B------:R-:W-:Y:S01]  /*0520*/  LEA.HI.X R7, R7, UR13, R10, 0x2, P0 ;  /* 0x0000000d07077c11 */ /* 0x000fe200080f140a */
[----:B------:R-:W0:Y:S02]  /*0530*/  F2F.F64.F32 R8, R5 ;  /* 0x0000000500087310 */ /* 0x000e240000201800 */
[----:B0-----:R-:W-:-:S10]  /*0540*/  DMUL R8, R8, UR10 ;  /* 0x0000000a08087c28 */ /* 0x001fd40008000000 */
[----:B------:R-:W0:Y:S02]  /*0550*/  F2F.F32.F64 R9, R8 ;  /* 0x0000000800097310 */ /* 0x000e240000301000 */
[----:B0-----:R0:W-:Y:S02]  /*0560*/  STG.E desc[UR8][R6.64], R9 ;  /* 0x0000000906007986 */ /* 0x0011e4000c101908 */
.L_x_5:
[----:B------:R-:W-:Y:S05]  /*0570*/  BSYNC.RECONVERGENT B1 ;  /* 0x0000000000017941 */ /* 0x000fea0003800200 */
.L_x_4:
[----:B------:R-:W-:-:S05]  /*0580*/  IADD3 R0, P0, PT, R0, UR4, RZ ;  /* 0x0000000400007c10 */ /* 0x000fca000ff1e0ff */
[----:B------:R-:W-:Y:S01]  /*0590*/  IMAD.X R4, RZ, RZ, R4, P0 ;  /* 0x000000ffff047224 */ /* 0x000fe200000e0604 */
[----:B------:R-:W-:-:S04]  /*05a0*/  ISETP.GE.U32.AND P0, PT, R0, UR20, PT ;  /* 0x0000001400007c0c */ /* 0x000fc8000bf06070 */
[----:B------:R-:W-:-:S13]  /*05b0*/  ISETP.GE.U32.AND.EX P0, PT, R4, UR21, PT, P0 ;  /* 0x0000001504007c0c */ /* 0x000fda000bf06100 */
[----:B------:R-:W-:Y:S05]  /*05c0*/  @!P0 BRA `(.L_x_6) ;  /* 0xfffffff800f08947 */ /* 0x000fea000383ffff */
[----:B------:R-:W-:Y:S05]  /*05d0*/  BSYNC.RECONVERGENT B0 ;  /* 0x0000000000007941 */ /* 0x000fea0003800200 */
.L_x_0:
[----:B------:R-:W-:Y:S05]  /*05e0*/  EXIT ;  /* 0x000000000000794d */ /* 0x000fea0003800000 */
        .weak           $__internal_0_$__cuda_sm20_rem_u64
        .type           $__internal_0_$__cuda_sm20_rem_u64,@function
        .size           $__internal_0_$__cuda_sm20_rem_u64,(.L_x_16 - $__internal_0_$__cuda_sm20_rem_u64)
$__internal_0_$__cuda_sm20_rem_u64:
[----:B------:R-:W0:Y:S01]  /*05f0*/  LDCU.64 UR10, c[0x0][0x3a8] ;  /* 0x00007500ff0a77ac */ /* 0x000e220008000a00 */
[----:B------:R-:W1:Y:S01]  /*0600*/  LDC.64 R6, c[0x0][0x3a8] ;  /* 0x0000ea00ff067b82 */ /* 0x000e620000000a00 */
[----:B0-----:R-:W0:Y:S08]  /*0610*/  I2F.U64.RP R5, UR10 ;  /* 0x0000000a00057d12 */ /* 0x001e300008309000 */
[----:B0-----:R-:W0:Y:S02]  /*0620*/  MUFU.RCP R5, R5 ;  /* 0x0000000500057308 */ /* 0x001e240000001000 */
[----:B0-----:R-:W-:-:S06]  /*0630*/  VIADD R10, R5, 0x1ffffffe ;  /* 0x1ffffffe050a7836 */ /* 0x001fcc0000000000 */
[----:B------:R-:W1:Y:S02]  /*0640*/  F2I.U64.TRUNC R10, R10 ;  /* 0x0000000a000a7311 */ /* 0x000e64000020d800 */
[----:B-1----:R-:W-:-:S04]  /*0650*/  IMAD.WIDE.U32 R12, R10, R6, RZ ;  /* 0x000000060a0c7225 */ /* 0x002fc800078e00ff */
[C---:B------:R-:W-:Y:S01]  /*0660*/  IMAD R9, R10.reuse, R7, R13 ;  /* 0x000000070a097224 */ /* 0x040fe200078e020d */
[----:B------:R-:W-:Y:S01]  /*0670*/  IADD3 R15, P0, PT, RZ, -R12, RZ ;  /* 0x8000000cff0f7210 */ /* 0x000fe20007f1e0ff */
[----:B------:R-:W-:Y:S02]  /*0680*/  IMAD.MOV.U32 R13, RZ, RZ, R10 ;  /* 0x000000ffff0d7224 */ /* 0x000fe400078e000a */
[----:B------:R-:W-:Y:S02]  /*0690*/  IMAD R9, R11, R6, R9 ;  /* 0x000000060b097224 */ /* 0x000fe400078e0209 */
[----:B------:R-:W-:-:S03]  /*06a0*/  IMAD.HI.U32 R12, R10, R15, RZ ;  /* 0x0000000f0a0c7227 */ /* 0x000fc600078e00ff */
[----:B------:R-:W-:-:S05]  /*06b0*/  IADD3.X R9, PT, PT, RZ, ~R9, RZ, P0, !PT ;  /* 0x80000009ff097210 */ /* 0x000fca00007fe4ff */
[----:B------:R-:W-:-:S04]  /*06c0*/  IMAD.WIDE.U32 R12, P0, R10, R9, R12 ;  /* 0x000000090a0c7225 */ /* 0x000fc8000780000c */
[C---:B------:R-:W-:Y:S02]  /*06d0*/  IMAD R17, R11.reuse, R9, RZ ;  /* 0x000000090b117224 */ /* 0x040fe400078e02ff */
[----:B------:R-:W-:-:S04]  /*06e0*/  IMAD.HI.U32 R12, P1, R11, R15, R12 ;  /* 0x0000000f0b0c7227 */ /* 0x000fc8000782000c */
[----:B------:R-:W-:Y:S01]  /*06f0*/  IMAD.HI.U32 R5, R11, R9, RZ ;  /* 0x000000090b057227 */ /* 0x000fe200078e00ff */
[----:B------:R-:W-:-:S03]  /*0700*/  IADD3 R13, P2, PT, R17, R12, RZ ;  /* 0x0000000c110d7210 */ /* 0x000fc60007f5e0ff */
[----:B------:R-:W-:Y:S02]  /*0710*/  IMAD.X R5, R5, 0x1, R11, P0 ;  /* 0x0000000105057824 */ /* 0x000fe400000e060b */
[----:B------:R-:W-:-:S03]  /*0720*/  IMAD.WIDE.U32 R10, R13, R6, RZ ;  /* 0x000000060d0a7225 */ /* 0x000fc600078e00ff */
[----:B------:R-:W-:Y:S01]  /*0730*/  IADD3.X R5, PT, PT, RZ, RZ, R5, P2, P1 ;  /* 0x000000ffff057210 */ /* 0x000fe200017e2405 */
[----:B------:R-:W-:Y:S01]  /*0740*/  IMAD R9, R13, R7, R11 ;  /* 0x000000070d097224 */ /* 0x000fe200078e020b */
[----:B------:R-:W-:-:S03]  /*0750*/  IADD3 R11, P0, PT, RZ, -R10, RZ ;  /* 0x8000000aff0b7210 */ /* 0x000fc60007f1e0ff */
[----:B------:R-:W-:Y:S02]  /*0760*/  IMAD R9, R5, R6, R9 ;  /* 0x0000000605097224 */ /* 0x000fe400078e0209 */
[----:B------:R-:W-:-:S04]  /*0770*/  IMAD.HI.U32 R12, R13, R11, RZ ;  /* 0x0000000b0d0c7227 */ /* 0x000fc800078e00ff */
[----:B------:R-:W-:-:S04]  /*0780*/  IMAD.X R10, RZ, RZ, ~R9, P0 ;  /* 0x000000ffff0a7224 */ /* 0x000fc800000e0e09 */
[----:B------:R-:W-:-:S04]  /*0790*/  IMAD.WIDE.U32 R12, P0, R13, R10, R12 ;  /* 0x0000000a0d0c7225 */ /* 0x000fc8000780000c */
[C---:B------:R-:W-:Y:S02]  /*07a0*/  IMAD R14, R5.reuse, R10, RZ ;  /* 0x0000000a050e7224 */ /* 0x040fe400078e02ff */
[----:B------:R-:W-:-:S04]  /*07b0*/  IMAD.HI.U32 R9, P1, R5, R11, R12 ;  /* 0x0000000b05097227 */ /* 0x000fc8000782000c */
[----:B------:R-:W-:Y:S01]  /*07c0*/  IMAD.HI.U32 R10, R5, R10, RZ ;  /* 0x0000000a050a7227 */ /* 0x000fe200078e00ff */
[----:B------:R-:W-:-:S03]  /*07d0*/  IADD3 R9, P2, PT, R14, R9, RZ ;  /* 0x000000090e097210 */ /* 0x000fc60007f5e0ff */
[----:B------:R-:W-:Y:S02]  /*07e0*/  IMAD.X R5, R10, 0x1, R5, P0 ;  /* 0x000000010a057824 */ /* 0x000fe400000e0605 */
[----:B------:R-:W-:-:S03]  /*07f0*/  IMAD.HI.U32 R10, R9, R0, RZ ;  /* 0x00000000090a7227 */ /* 0x000fc600078e00ff */
[----:B------:R-:W-:Y:S01]  /*0800*/  IADD3.X R5, PT, PT, RZ, RZ, R5, P2, P1 ;  /* 0x000000ffff057210 */ /* 0x000fe200017e2405 */
[----:B------:R-:W-:Y:S02]  /*0810*/  IMAD.MOV.U32 R11, RZ, RZ, RZ ;  /* 0x000000ffff0b7224 */ /* 0x000fe400078e00ff */
[----:B------:R-:W-:-:S04]  /*0820*/  IMAD.WIDE.U32 R10, R9, R4, R10 ;  /* 0x00000004090a7225 */ /* 0x000fc800078e000a */
[C---:B------:R-:W-:Y:S02]  /*0830*/  IMAD R12, R5.reuse, R4, RZ ;  /* 0x00000004050c7224 */ /* 0x040fe400078e02ff */
[----:B------:R-:W-:-:S04]  /*0840*/  IMAD.HI.U32 R9, P0, R5, R0, R10 ;  /* 0x0000000005097227 */ /* 0x000fc8000780000a */
[----:B------:R-:W-:Y:S01]  /*0850*/  IMAD.HI.U32 R5, R5, R4, RZ ;  /* 0x0000000405057227 */ /* 0x000fe200078e00ff */
[----:B------:R-:W-:-:S03]  /*0860*/  IADD3 R9, P1, PT, R12, R9, RZ ;  /* 0x000000090c097210 */ /* 0x000fc60007f3e0ff */
[----:B------:R-:W-:Y:S02]  /*0870*/  IMAD.X R5, RZ, RZ, R5, P0 ;  /* 0x000000ffff057224 */ /* 0x000fe400000e0605 */
[----:B------:R-:W-:-:S03]  /*0880*/  IMAD.WIDE.U32 R10, R9, R6, RZ ;  /* 0x00000006090a7225 */ /* 0x000fc600078e00ff */
[----:B------:R-:W-:Y:S01]  /*0890*/  IADD3.X R5, PT, PT, RZ, R5, RZ, P1, !PT ;  /* 0x00000005ff057210 */ /* 0x000fe20000ffe4ff */
[----:B------:R-:W-:Y:S01]  /*08a0*/  IMAD R9, R9, R7, R11 ;  /* 0x0000000709097224 */ /* 0x000fe200078e020b */
[----:B------:R-:W-:-:S03]  /*08b0*/  IADD3 R13, P1, PT, -R10, R0, RZ ;  /* 0x000000000a0d7210 */ /* 0x000fc60007f3e1ff */
[-C--:B------:R-:W-:Y:S01]  /*08c0*/  IMAD R5, R5, R6.reuse, R9 ;  /* 0x0000000605057224 */ /* 0x080fe200078e0209 */
[----:B------:R-:W-:-:S03]  /*08d0*/  ISETP.GE.U32.AND P0, PT, R13, R6, PT ;  /* 0x000000060d00720c */ /* 0x000fc60003f06070 */
[----:B------:R-:W-:Y:S01]  /*08e0*/  IMAD.X R12, R4, 0x1, ~R5, P1 ;  /* 0x00000001040c7824 */ /* 0x000fe200008e0e05 */
[----:B------:R-:W-:-:S04]  /*08f0*/  IADD3 R11, P1, PT, R13, -R6, RZ ;  /* 0x800000060d0b7210 */ /* 0x000fc80007f3e0ff */
[C---:B------:R-:W-:Y:S01]  /*0900*/  ISETP.GE.U32.AND.EX P0, PT, R12.reuse, R7, PT, P0 ;  /* 0x000000070c00720c */ /* 0x040fe20003f06100 */
[----:B------:R-:W-:Y:S01]  /*0910*/  IMAD.X R10, R12, 0x1, ~R7, P1 ;  /* 0x000000010c0a7824 */ /* 0x000fe200008e0e07 */
[----:B------:R-:W-:Y:S02]  /*0920*/  ISETP.NE.U32.AND P1, PT, R6, RZ, PT ;  /* 0x000000ff0600720c */ /* 0x000fe40003f25070 */
[----:B------:R-:W-:Y:S02]  /*0930*/  SEL R11, R11, R13, P0 ;  /* 0x0000000d0b0b7207 */ /* 0x000fe40000000000 */
[----:B------:R-:W-:Y:S02]  /*0940*/  SEL R10, R10, R12, P0 ;  /* 0x0000000c0a0a7207 */ /* 0x000fe40000000000 */
[CC--:B------:R-:W-:Y:S02]  /*0950*/  IADD3 R5, P2, PT, R11.reuse, -R6.reuse, RZ ;  /* 0x800000060b057210 */ /* 0x0c0fe40007f5e0ff */
[----:B------:R-:W-:-:S02]  /*0960*/  ISETP.GE.U32.AND P0, PT, R11, R6, PT ;  /* 0x000000060b00720c */ /* 0x000fc40003f06070 */
[----:B------:R-:W-:Y:S01]  /*0970*/  ISETP.NE.AND.EX P1, PT, R7, RZ, PT, P1 ;  /* 0x000000ff0700720c */ /* 0x000fe20003f25310 */
[C---:B------:R-:W-:Y:S01]  /*0980*/  IMAD.X R9, R10.reuse, 0x1, ~R7, P2 ;  /* 0x000000010a097824 */ /* 0x040fe200010e0e07 */
[----:B------:R-:W-:-:S04]  /*0990*/  ISETP.GE.U32.AND.EX P0, PT, R10, R7, PT, P0 ;  /* 0x000000070a00720c */ /* 0x000fc80003f06100 */
[----:B------:R-:W-:Y:S01]  /*09a0*/  SEL R7, R9, R10, P0 ;  /* 0x0000000a09077207 */ /* 0x000fe20000000000 */
[----:B------:R-:W-:Y:S01]  /*09b0*/  IMAD.MOV.U32 R9, RZ, RZ, 0x0 ;  /* 0x00000000ff097424 */ /* 0x000fe200078e00ff */
[----:B------:R-:W-:Y:S02]  /*09c0*/  SEL R6, R5, R11, P0 ;  /* 0x0000000b05067207 */ /* 0x000fe40000000000 */
[----:B------:R-:W-:Y:S02]  /*09d0*/  SEL R7, R7, 0xffffffff, P1 ;  /* 0xffffffff07077807 */ /* 0x000fe40000800000 */
[----:B------:R-:W-:Y:S01]  /*09e0*/  SEL R6, R6, 0xffffffff, P1 ;  /* 0xffffffff06067807 */ /* 0x000fe20000800000 */
[----:B------:R-:W-:Y:S06]  /*09f0*/  RET.REL.NODEC R8 `(_Z12block_kernelPfmmmmm) ;  /* 0xfffffff408807950 */ /* 0x000fec0003c3ffff */
.L_x_7:
[----:B------:R-:W-:-:S00]  /*0a00*/  BRA `(.L_x_7) ;  /* 0xfffffffc00fc7947 */ /* 0x000fc0000383ffff */
[----:B------:R-:W-:-:S00]  /*0a10*/  NOP ;  /* 0x0000000000007918 */ /* 0x000fc00000000000 */
        /* <DEDUP_REMOVED lines=14> */
.L_x_16:


//--------------------- .text._Z11line_kernelPfmmmmm --------------------------
	.section	.text._Z11line_kernelPfmmmmm,"ax",@progbits
	.align	128
        .global         _Z11line_kernelPfmmmmm
        .type           _Z11line_kernelPfmmmmm,@function
        .size           _Z11line_kernelPfmmmmm,(.L_x_17 - _Z11line_kernelPfmmmmm)
        .other          _Z11line_kernelPfmmmmm,@"STO_CUDA_ENTRY STV_DEFAULT"
_Z11line_kernelPfmmmmm:
.text._Z11line_kernelPfmmmmm:
        /* <DEDUP_REMOVED lines=25> */
.L_x_14:
        /* <DEDUP_REMOVED lines=24> */
.L_x_10:
[----:B------:R-:W-:-:S07]  /*0310*/  MOV R8, 0x330 ;  /* 0x0000033000087802 */ /* 0x000fce0000000f00 */
[----:B01----:R-:W-:Y:S05]  /*0320*/  CALL.REL.NOINC `($__internal_1_$__cuda_sm20_rem_u64) ;  /* 0x0000000000b07944 */ /* 0x003fea0003c00000 */
.L_x_11:
[----:B-1----:R-:W-:Y:S05]  /*0330*/  BSYNC.RECONVERGENT B1 ;  /* 0x0000000000017941 */ /* 0x002fea0003800200 */
.L_x_9:
        /* <DEDUP_REMOVED lines=35> */
.L_x_13:
[----:B------:R-:W-:Y:S05]  /*0570*/  BSYNC.RECONVERGENT B1 ;  /* 0x0000000000017941 */ /* 0x000fea0003800200 */
.L_x_12:
[----:B------:R-:W-:-:S05]  /*0580*/  IADD3 R0, P0, PT, R0, UR4, RZ ;  /* 0x0000000400007c10 */ /* 0x000fca000ff1e0ff */
[----:B------:R-:W-:Y:S01]  /*0590*/  IMAD.X R4, RZ, RZ, R4, P0 ;  /* 0x000000ffff047224 */ /* 0x000fe200000e0604 */
[----:B------:R-:W-:-:S04]  /*05a0*/  ISETP.GE.U32.AND P0, PT, R0, UR20, PT ;  /* 0x0000001400007c0c */ /* 0x000fc8000bf06070 */
[----:B------:R-:W-:-:S13]  /*05b0*/  ISETP.GE.U32.AND.EX P0, PT, R4, UR21, PT, P0 ;  /* 0x0000001504007c0c */ /* 0x000fda000bf06100 */
[----:B------:R-:W-:Y:S05]  /*05c0*/  @!P0 BRA `(.L_x_14) ;  /* 0xfffffff800f08947 */ /* 0x000fea000383ffff */
[----:B------:R-:W-:Y:S05]  /*05d0*/  BSYNC.RECONVERGENT B0 ;  /* 0x0000000000007941 */ /* 0x000fea0003800200 */
.L_x_8:
[----:B------:R-:W-:Y:S05]  /*05e0*/  EXIT ;  /* 0x000000000000794d */ /* 0x000fea0003800000 */
        .weak           $__internal_1_$__cuda_sm20_rem_u64
        .type           $__internal_1_$__cuda_sm20_rem_u64,@function
        .size           $__internal_1_$__cuda_sm20_rem_u64,(.L_x_17 - $__internal_1_$__cuda_sm20_rem_u64)
$__internal_1_$__cuda_sm20_rem_u64:
        /* <DEDUP_REMOVED lines=64> */
[----:B------:R-:W-:Y:S06]  /*09f0*/  RET.REL.NODEC R8 `(_Z11line_kernelPfmmmmm) ;  /* 0xfffffff408807950 */ /* 0x000fec0003c3ffff */
.L_x_15:
        /* <DEDUP_REMOVED lines=16> */
.L_x_17:


//--------------------- .nv.shared.reserved.0     --------------------------
	.section	.nv.shared.reserved.0,"aw",@nobits
	.weak		__nv_reservedSMEM_offset_0_alias
	.size		__nv_reservedSMEM_offset_0_alias, 0, 64
	.other		__nv_reservedSMEM_offset_0_alias,@"STO_CUDA_RESERVED_SHARED STV_DEFAULT"
__nv_reservedSMEM_offset_0_alias:
	.zero		0
	.zero		64


//--------------------- .nv.constant0._Z12block_kernelPfmmmmm --------------------------
	.section	.nv.constant0._Z12block_kernelPfmmmmm,"a",@progbits
	.sectionflags	@""
	.align	4
.nv.constant0._Z12block_kernelPfmmmmm:
	.zero		944


//--------------------- .nv.constant0._Z11line_kernelPfmmmmm --------------------------
	.section	.nv.constant0._Z11line_kernelPfmmmmm,"a",@progbits
	.sectionflags	@""
	.align	4
.nv.constant0._Z11line_kernelPfmmmmm:
	.zero		944


//--------------------- SYMBOLS --------------------------

	.type		.nv.reservedSmem.offset0,@object
	.size		.nv.reservedSmem.offset0,0x4
